//
// Generated by NVIDIA NVVM Compiler
//
// Compiler Build ID: CL-36424714
// Cuda compilation tools, release 13.0, V13.0.88
// Based on NVVM 20.0.0
//

.version 9.0
.target sm_100
.address_size 64

	// .globl	_Z2k1Pfi

.visible .entry _Z2k1Pfi(
	.param .u64 .ptr .align 1 _Z2k1Pfi_param_0,
	.param .u32 _Z2k1Pfi_param_1
)
{
	.reg .b32 	%r<6>;
	.reg .b32 	%f<4>;
	.reg .b64 	%rd<5>;

	ld.param.u64 	%rd1, [_Z2k1Pfi_param_0];
	ld.param.u32 	%r1, [_Z2k1Pfi_param_1];
	cvta.to.global.u64 	%rd2, %rd1;
	mov.u32 	%r2, %tid.x;
	mov.u32 	%r3, %ctaid.x;
	mov.u32 	%r4, %ntid.x;
	mad.lo.s32 	%r5, %r3, %r4, %r2;
	cvt.rn.f32.s32 	%f1, %r1;
	mul.wide.s32 	%rd3, %r5, 4;
	add.s64 	%rd4, %rd2, %rd3;
	ld.global.f32 	%f2, [%rd4];
	add.f32 	%f3, %f2, %f1;
	st.global.f32 	[%rd4], %f3;
	ret;

}


// ===== COMPILED SASS (sm_100) =====

	.target	sm_100

	.elftype	@"ET_EXEC"


//--------------------- .note.nv.tkinfo           --------------------------
	.section	.note.nv.tkinfo,"",@"SHT_NOTE"
	.sectionflags	@"SHF_NOTE_NV_TKINFO"
	.tkinfo
        /*0018*/ 	.word	0x00000002
        /*0030*/ 	.string	""
        /*0030*/ 	.string	"ptxas"
        /*0030*/ 	.string	"Cuda compilation tools, release 13.0, V13.0.88"
        /*0030*/ 	.string	"Build cuda_13.0.r13.0/compiler.36424714_0"
        /*0030*/ 	.string	"-arch sm_100 -m 64 "



//--------------------- .note.nv.cuinfo           --------------------------
	.section	.note.nv.cuinfo,"",@"SHT_NOTE"
	.sectionflags	@"SHF_NOTE_NV_CUINFO"
        /*0018*/ 	.short	0x0002
        /*001a*/ 	.short	0x0064
        /*001c*/ 	.short	0x0082
	.zero		2


//--------------------- .nv.info                  --------------------------
	.section	.nv.info,"",@"SHT_CUDA_INFO"
	.align	4


	//----- nvinfo : EIATTR_REGCOUNT
	.align		4
        /*0000*/ 	.byte	0x04, 0x2f
        /*0002*/ 	.short	(.L_1 - .L_0)
	.align		4
.L_0:
        /*0004*/ 	.word	index@(_Z2k1Pfi)
        /*0008*/ 	.word	0x00000008


	//----- nvinfo : EIATTR_FRAME_SIZE
	.align		4
.L_1:
        /*000c*/ 	.byte	0x04, 0x11
        /*000e*/ 	.short	(.L_3 - .L_2)
	.align		4
.L_2:
        /*0010*/ 	.word	index@(_Z2k1Pfi)
        /*0014*/ 	.word	0x00000000


	//----- nvinfo : EIATTR_MIN_STACK_SIZE
	.align		4
.L_3:
        /*0018*/ 	.byte	0x04, 0x12
        /*001a*/ 	.short	(.L_5 - .L_4)
	.align		4
.L_4:
        /*001c*/ 	.word	index@(_Z2k1Pfi)
        /*0020*/ 	.word	0x00000000
.L_5:


//--------------------- .nv.compat                --------------------------
	.section	.nv.compat,"",@"SHT_CUDA_COMPAT_INFO"
	.align	4
        /*0000*/ 	.byte	0x02, 0x09, 0x00, 0x00, 0x02, 0x02, 0x01, 0x00, 0x02, 0x05, 0x05, 0x00, 0x03, 0x07, 0x01, 0x01
        /*0010*/ 	.byte	0x02, 0x03, 0x00, 0x00, 0x02, 0x06, 0x01, 0x00, 0x04, 0x0b, 0x08, 0x00, 0x09, 0x00, 0x00, 0x00
        /*0020*/ 	.byte	0x00, 0x00, 0x00, 0x00


//--------------------- .nv.info._Z2k1Pfi         --------------------------
	.section	.nv.info._Z2k1Pfi,"",@"SHT_CUDA_INFO"
	.sectionflags	@""
	.align	4


	//----- nvinfo : EIATTR_CUDA_API_VERSION
	.align		4
        /*0000*/ 	.byte	0x04, 0x37
        /*0002*/ 	.short	(.L_7 - .L_6)
.L_6:
        /*0004*/ 	.word	0x00000082


	//----- nvinfo : EIATTR_KPARAM_INFO
	.align		4
.L_7:
        /*0008*/ 	.byte	0x04, 0x17
        /*000a*/ 	.short	(.L_9 - .L_8)
.L_8:
        /*000c*/ 	.word	0x00000000
        /*0010*/ 	.short	0x0001
        /*0012*/ 	.short	0x0008
        /*0014*/ 	.byte	0x00, 0xf0, 0x11, 0x00


	//----- nvinfo : EIATTR_KPARAM_INFO
	.align		4
.L_9:
        /*0018*/ 	.byte	0x04, 0x17
        /*001a*/ 	.short	(.L_11 - .L_10)
.L_10:
        /*001c*/ 	.word	0x00000000
        /*0020*/ 	.short	0x0000
        /*0022*/ 	.short	0x0000
        /*0024*/ 	.byte	0x00, 0xf5, 0x21, 0x00


	//----- nvinfo : EIATTR_SPARSE_MMA_MASK
	.align		4
.L_11:
        /*0028*/ 	.byte	0x03, 0x50
        /*002a*/ 	.short	0x0000


	//----- nvinfo : EIATTR_MAXREG_COUNT
	.align		4
        /*002c*/ 	.byte	0x03, 0x1b
        /*002e*/ 	.short	0x00ff


	//----- nvinfo : EIATTR_MERCURY_ISA_VERSION
	.align		4
        /*0030*/ 	.byte	0x03, 0x5f
        /*0032*/ 	.short	0x0101


	//----- nvinfo : EIATTR_VRC_CTA_INIT_COUNT
	.align		4
        /*0034*/ 	.byte	0x02, 0x4a
	.zero		1
	.zero		1


	//----- nvinfo : EIATTR_EXIT_INSTR_OFFSETS
	.align		4
        /*0038*/ 	.byte	0x04, 0x1c
        /*003a*/ 	.short	(.L_13 - .L_12)


	//   ....[0]....
.L_12:
        /*003c*/ 	.word	0x000000d0


	//----- nvinfo : EIATTR_CBANK_PARAM_SIZE
	.align		4
.L_13:
        /*0040*/ 	.byte	0x03, 0x19
        /*0042*/ 	.short	0x000c


	//----- nvinfo : EIATTR_PARAM_CBANK
	.align		4
        /*0044*/ 	.byte	0x04, 0x0a
        /*0046*/ 	.short	(.L_15 - .L_14)
	.align		4
.L_14:
        /*0048*/ 	.word	index@(.nv.constant0._Z2k1Pfi)
        /*004c*/ 	.short	0x0380
        /*004e*/ 	.short	0x000c


	//----- nvinfo : EIATTR_SW_WAR
	.align		4
.L_15:
        /*0050*/ 	.byte	0x04, 0x36
        /*0052*/ 	.short	(.L_17 - .L_16)
.L_16:
        /*0054*/ 	.word	0x00000008
.L_17:


//--------------------- .nv.callgraph             --------------------------
	.section	.nv.callgraph,"",@"SHT_CUDA_CALLGRAPH"
	.align	4
	.sectionentsize	8
	.align		4
        /*0000*/ 	.word	0x00000000
	.align		4
        /*0004*/ 	.word	0xffffffff
	.align		4
        /*0008*/ 	.word	0x00000000
	.align		4
        /*000c*/ 	.word	0xfffffffe
	.align		4
        /*0010*/ 	.word	0x00000000
	.align		4
        /*0014*/ 	.word	0xfffffffd
	.align		4
        /*0018*/ 	.word	0x00000000
	.align		4
        /*001c*/ 	.word	0xfffffffc


//--------------------- .text._Z2k1Pfi            --------------------------
	.section	.text._Z2k1Pfi,"ax",@progbits
	.align	128
        .global         _Z2k1Pfi
        .type           _Z2k1Pfi,@function
        .size           _Z2k1Pfi,(.L_x_1 - _Z2k1Pfi)
        .other          _Z2k1Pfi,@"STO_CUDA_ENTRY STV_DEFAULT"
_Z2k1Pfi:
.text._Z2k1Pfi:
[----:B------:R-:W-:Y:S01]  /*0000*/  LDC R1, c[0x0][0x37c] ;  /* 0x0000df00ff017b82 */ /* 0x000fe20000000800 */
[----:B------:R-:W0:Y:S07]  /*0010*/  S2R R5, SR_TID.X ;  /* 0x0000000000057919 */ /* 0x000e2e0000002100 */
[----:B------:R-:W0:Y:S01]  /*0020*/  S2UR UR6, SR_CTAID.X ;  /* 0x00000000000679c3 */ /* 0x000e220000002500 */
[----:B------:R-:W1:Y:S07]  /*0030*/  LDCU.64 UR4, c[0x0][0x358] ;  /* 0x00006b00ff0477ac */ /* 0x000e6e0008000a00 */
[----:B------:R-:W0:Y:S08]  /*0040*/  LDC R0, c[0x0][0x360] ;  /* 0x0000d800ff007b82 */ /* 0x000e300000000800 */
[----:B------:R-:W2:Y:S01]  /*0050*/  LDC.64 R2, c[0x0][0x380] ;  /* 0x0000e000ff027b82 */ /* 0x000ea20000000a00 */
[----:B0-----:R-:W-:Y:S01]  /*0060*/  IMAD R5, R0, UR6, R5 ;  /* 0x0000000600057c24 */ /* 0x001fe2000f8e0205 */
[----:B------:R-:W0:Y:S03]  /*0070*/  LDCU UR6, c[0x0][0x388] ;  /* 0x00007100ff0677ac */ /* 0x000e260008000800 */
[----:B--2---:R-:W-:-:S05]  /*0080*/  IMAD.WIDE R2, R5, 0x4, R2 ;  /* 0x0000000405027825 */ /* 0x004fca00078e0202 */
[----:B-1----:R-:W2:Y:S01]  /*0090*/  LDG.E R5, desc[UR4][R2.64] ;  /* 0x0000000402057981 */ /* 0x002ea2000c1e1900 */
[----:B0-----:R-:W-:-:S05]  /*00a0*/  I2FP.F32.S32 R0, UR6 ;  /* 0x0000000600007c45 */ /* 0x001fca0008201400 */
[----:B--2---:R-:W-:-:S05]  /*00b0*/  FADD R5, R0, R5 ;  /* 0x0000000500057221 */ /* 0x004fca0000000000 */
[----:B------:R-:W-:Y:S01]  /*00c0*/  STG.E desc[UR4][R2.64], R5 ;  /* 0x0000000502007986 */ /* 0x000fe2000c101904 */
[----:B------:R-:W-:Y:S05]  /*00d0*/  EXIT ;  /* 0x000000000000794d */ /* 0x000fea0003800000 */
.L_x_0:
[----:B------:R-:W-:-:S00]  /*00e0*/  BRA `(.L_x_0) ;  /* 0xfffffffc00fc7947 */ /* 0x000fc0000383ffff */
[----:B------:R-:W-:-:S00]  /*00f0*/  NOP ;  /* 0x0000000000007918 */ /* 0x000fc00000000000 */
        /* <DEDUP_REMOVED lines=8> */
.L_x_1:


//--------------------- .nv.shared.reserved.0     --------------------------
	.section	.nv.shared.reserved.0,"aw",@nobits
	.weak		__nv_reservedSMEM_offset_0_alias
	.size		__nv_reservedSMEM_offset_0_alias, 0, 64
	.other		__nv_reservedSMEM_offset_0_alias,@"STO_CUDA_RESERVED_SHARED STV_DEFAULT"
__nv_reservedSMEM_offset_0_alias:
	.zero		0
	.zero		64


//--------------------- .nv.constant0._Z2k1Pfi    --------------------------
	.section	.nv.constant0._Z2k1Pfi,"a",@progbits
	.sectionflags	@""
	.align	4
.nv.constant0._Z2k1Pfi:
	.zero		908


//--------------------- SYMBOLS --------------------------

	.type		.nv.reservedSmem.offset0,@object
	.size		.nv.reservedSmem.offset0,0x4
